//
// Generated by NVIDIA NVVM Compiler
//
// Compiler Build ID: CL-36424714
// Cuda compilation tools, release 13.0, V13.0.88
// Based on NVVM 20.0.0
//

.version 9.0
.target sm_100
.address_size 64

	// .globl	_Z12naive_kernelPfiiS_iS_

.visible .entry _Z12naive_kernelPfiiS_iS_(
	.param .u64 .ptr .align 1 _Z12naive_kernelPfiiS_iS__param_0,
	.param .u32 _Z12naive_kernelPfiiS_iS__param_1,
	.param .u32 _Z12naive_kernelPfiiS_iS__param_2,
	.param .u64 .ptr .align 1 _Z12naive_kernelPfiiS_iS__param_3,
	.param .u32 _Z12naive_kernelPfiiS_iS__param_4,
	.param .u64 .ptr .align 1 _Z12naive_kernelPfiiS_iS__param_5
)
{
	.reg .pred 	%p<12>;
	.reg .b32 	%r<72>;
	.reg .b32 	%f<57>;
	.reg .b64 	%rd<54>;

	ld.param.u64 	%rd4, [_Z12naive_kernelPfiiS_iS__param_0];
	ld.param.u32 	%r30, [_Z12naive_kernelPfiiS_iS__param_1];
	ld.param.u32 	%r32, [_Z12naive_kernelPfiiS_iS__param_2];
	ld.param.u64 	%rd5, [_Z12naive_kernelPfiiS_iS__param_3];
	ld.param.u32 	%r33, [_Z12naive_kernelPfiiS_iS__param_4];
	cvta.to.global.u64 	%rd1, %rd5;
	cvta.to.global.u64 	%rd2, %rd4;
	mov.u32 	%r34, %ctaid.x;
	mov.u32 	%r35, %ntid.x;
	mov.u32 	%r36, %tid.x;
	mad.lo.s32 	%r37, %r34, %r35, %r36;
	mov.u32 	%r38, %ctaid.y;
	mov.u32 	%r39, %ntid.y;
	mov.u32 	%r40, %tid.y;
	mad.lo.s32 	%r41, %r38, %r39, %r40;
	shl.b32 	%r3, %r33, 1;
	or.b32  	%r4, %r3, 1;
	min.u32 	%r42, %r37, %r41;
	setp.lt.u32 	%p1, %r42, %r33;
	sub.s32 	%r43, %r32, %r33;
	setp.ge.u32 	%p2, %r37, %r43;
	sub.s32 	%r44, %r30, %r33;
	setp.ge.u32 	%p3, %r41, %r44;
	or.pred  	%p4, %p2, %p3;
	or.pred  	%p5, %p4, %p1;
	@%p5 bra 	$L__BB0_11;
	neg.s32 	%r5, %r33;
	shl.b32 	%r45, %r33, 4;
	or.b32  	%r6, %r45, 8;
	sub.s32 	%r46, %r41, %r33;
	mad.lo.s32 	%r7, %r32, %r46, %r37;
	shl.b32 	%r8, %r32, 3;
	mov.f32 	%f54, 0f00000000;
	mul.wide.s32 	%rd42, %r32, 4;
	mul.wide.s32 	%rd44, %r4, 4;
	mov.u32 	%r64, %r5;
$L__BB0_2:
	setp.lt.u32 	%p6, %r3, 7;
	add.s32 	%r10, %r64, %r33;
	mov.u32 	%r69, %r5;
	@%p6 bra 	$L__BB0_5;
	and.b32  	%r47, %r4, -8;
	neg.s32 	%r67, %r47;
	add.s32 	%r65, %r7, %r64;
	mov.u32 	%r66, %r10;
	mov.u32 	%r69, %r5;
$L__BB0_4:
	.pragma "nounroll";
	mul.wide.s32 	%rd6, %r65, 4;
	add.s64 	%rd7, %rd2, %rd6;
	ld.global.f32 	%f11, [%rd7];
	mul.wide.s32 	%rd8, %r66, 4;
	add.s64 	%rd9, %rd1, %rd8;
	ld.global.f32 	%f12, [%rd9];
	fma.rn.f32 	%f13, %f11, %f12, %f54;
	mul.wide.s32 	%rd10, %r32, 4;
	add.s64 	%rd11, %rd7, %rd10;
	ld.global.f32 	%f14, [%rd11];
	mul.wide.s32 	%rd12, %r4, 4;
	add.s64 	%rd13, %rd9, %rd12;
	ld.global.f32 	%f15, [%rd13];
	fma.rn.f32 	%f16, %f14, %f15, %f13;
	add.s64 	%rd14, %rd11, %rd10;
	ld.global.f32 	%f17, [%rd14];
	add.s64 	%rd15, %rd13, %rd12;
	ld.global.f32 	%f18, [%rd15];
	fma.rn.f32 	%f19, %f17, %f18, %f16;
	add.s64 	%rd16, %rd14, %rd10;
	ld.global.f32 	%f20, [%rd16];
	add.s64 	%rd17, %rd15, %rd12;
	ld.global.f32 	%f21, [%rd17];
	fma.rn.f32 	%f22, %f20, %f21, %f19;
	add.s64 	%rd18, %rd16, %rd10;
	ld.global.f32 	%f23, [%rd18];
	add.s64 	%rd19, %rd17, %rd12;
	ld.global.f32 	%f24, [%rd19];
	fma.rn.f32 	%f25, %f23, %f24, %f22;
	add.s64 	%rd20, %rd18, %rd10;
	ld.global.f32 	%f26, [%rd20];
	add.s64 	%rd21, %rd19, %rd12;
	ld.global.f32 	%f27, [%rd21];
	fma.rn.f32 	%f28, %f26, %f27, %f25;
	add.s64 	%rd22, %rd20, %rd10;
	ld.global.f32 	%f29, [%rd22];
	add.s64 	%rd23, %rd21, %rd12;
	ld.global.f32 	%f30, [%rd23];
	fma.rn.f32 	%f31, %f29, %f30, %f28;
	add.s64 	%rd24, %rd22, %rd10;
	ld.global.f32 	%f32, [%rd24];
	add.s64 	%rd25, %rd23, %rd12;
	ld.global.f32 	%f33, [%rd25];
	fma.rn.f32 	%f54, %f32, %f33, %f31;
	add.s32 	%r69, %r69, 8;
	add.s32 	%r67, %r67, 8;
	add.s32 	%r66, %r66, %r6;
	add.s32 	%r65, %r65, %r8;
	setp.ne.s32 	%p7, %r67, 0;
	@%p7 bra 	$L__BB0_4;
$L__BB0_5:
	and.b32  	%r48, %r3, 6;
	setp.lt.u32 	%p8, %r48, 3;
	@%p8 bra 	$L__BB0_7;
	add.s32 	%r49, %r69, %r41;
	add.s32 	%r50, %r64, %r37;
	mad.lo.s32 	%r51, %r49, %r32, %r50;
	add.s32 	%r52, %r69, %r33;
	mad.lo.s32 	%r53, %r52, %r4, %r10;
	mul.wide.s32 	%rd26, %r51, 4;
	add.s64 	%rd27, %rd2, %rd26;
	ld.global.f32 	%f34, [%rd27];
	mul.wide.s32 	%rd28, %r53, 4;
	add.s64 	%rd29, %rd1, %rd28;
	ld.global.f32 	%f35, [%rd29];
	fma.rn.f32 	%f36, %f34, %f35, %f54;
	add.s64 	%rd31, %rd27, %rd42;
	ld.global.f32 	%f37, [%rd31];
	add.s64 	%rd33, %rd29, %rd44;
	ld.global.f32 	%f38, [%rd33];
	fma.rn.f32 	%f39, %f37, %f38, %f36;
	add.s64 	%rd34, %rd31, %rd42;
	ld.global.f32 	%f40, [%rd34];
	add.s64 	%rd35, %rd33, %rd44;
	ld.global.f32 	%f41, [%rd35];
	fma.rn.f32 	%f42, %f40, %f41, %f39;
	add.s64 	%rd36, %rd34, %rd42;
	ld.global.f32 	%f43, [%rd36];
	add.s64 	%rd37, %rd35, %rd44;
	ld.global.f32 	%f44, [%rd37];
	fma.rn.f32 	%f54, %f43, %f44, %f42;
	add.s32 	%r69, %r69, 4;
$L__BB0_7:
	add.s32 	%r24, %r64, %r37;
	and.b32  	%r54, %r33, 1;
	setp.eq.b32 	%p9, %r54, 1;
	not.pred 	%p10, %p9;
	@%p10 bra 	$L__BB0_9;
	add.s32 	%r55, %r69, %r41;
	mad.lo.s32 	%r56, %r55, %r32, %r24;
	add.s32 	%r57, %r69, %r33;
	mad.lo.s32 	%r58, %r57, %r4, %r10;
	mul.wide.s32 	%rd38, %r56, 4;
	add.s64 	%rd39, %rd2, %rd38;
	ld.global.f32 	%f45, [%rd39];
	mul.wide.s32 	%rd40, %r58, 4;
	add.s64 	%rd41, %rd1, %rd40;
	ld.global.f32 	%f46, [%rd41];
	fma.rn.f32 	%f47, %f45, %f46, %f54;
	add.s64 	%rd43, %rd39, %rd42;
	ld.global.f32 	%f48, [%rd43];
	add.s64 	%rd45, %rd41, %rd44;
	ld.global.f32 	%f49, [%rd45];
	fma.rn.f32 	%f54, %f48, %f49, %f47;
	add.s32 	%r69, %r69, 2;
$L__BB0_9:
	add.s32 	%r59, %r69, %r41;
	mad.lo.s32 	%r60, %r59, %r32, %r24;
	add.s32 	%r61, %r69, %r33;
	mad.lo.s32 	%r62, %r61, %r4, %r10;
	mul.wide.s32 	%rd46, %r60, 4;
	add.s64 	%rd47, %rd2, %rd46;
	ld.global.f32 	%f50, [%rd47];
	mul.wide.s32 	%rd48, %r62, 4;
	add.s64 	%rd49, %rd1, %rd48;
	ld.global.f32 	%f51, [%rd49];
	fma.rn.f32 	%f54, %f50, %f51, %f54;
	add.s32 	%r27, %r64, 1;
	setp.ne.s32 	%p11, %r64, %r33;
	mov.u32 	%r64, %r27;
	@%p11 bra 	$L__BB0_2;
	ld.param.u64 	%rd53, [_Z12naive_kernelPfiiS_iS__param_5];
	mad.lo.s32 	%r63, %r32, %r41, %r37;
	cvta.to.global.u64 	%rd50, %rd53;
	mul.wide.u32 	%rd51, %r63, 4;
	add.s64 	%rd52, %rd50, %rd51;
	st.global.f32 	[%rd52], %f54;
$L__BB0_11:
	ret;

}


// ===== COMPILED SASS (sm_100) =====

	.target	sm_100

	.elftype	@"ET_EXEC"


//--------------------- .note.nv.tkinfo           --------------------------
	.section	.note.nv.tkinfo,"",@"SHT_NOTE"
	.sectionflags	@"SHF_NOTE_NV_TKINFO"
	.tkinfo
        /*0018*/ 	.word	0x00000002
        /*0030*/ 	.string	""
        /*0030*/ 	.string	"ptxas"
        /*0030*/ 	.string	"Cuda compilation tools, release 13.0, V13.0.88"
        /*0030*/ 	.string	"Build cuda_13.0.r13.0/compiler.36424714_0"
        /*0030*/ 	.string	"-arch sm_100 -m 64 "



//--------------------- .note.nv.cuinfo           --------------------------
	.section	.note.nv.cuinfo,"",@"SHT_NOTE"
	.sectionflags	@"SHF_NOTE_NV_CUINFO"
        /*0018*/ 	.short	0x0002
        /*001a*/ 	.short	0x0064
        /*001c*/ 	.short	0x0082
	.zero		2


//--------------------- .nv.info                  --------------------------
	.section	.nv.info,"",@"SHT_CUDA_INFO"
	.align	4


	//----- nvinfo : EIATTR_REGCOUNT
	.align		4
        /*0000*/ 	.byte	0x04, 0x2f
        /*0002*/ 	.short	(.L_1 - .L_0)
	.align		4
.L_0:
        /*0004*/ 	.word	index@(_Z12naive_kernelPfiiS_iS_)
        /*0008*/ 	.word	0x00000020


	//----- nvinfo : EIATTR_FRAME_SIZE
	.align		4
.L_1:
        /*000c*/ 	.byte	0x04, 0x11
        /*000e*/ 	.short	(.L_3 - .L_2)
	.align		4
.L_2:
        /*0010*/ 	.word	index@(_Z12naive_kernelPfiiS_iS_)
        /*0014*/ 	.word	0x00000000


	//----- nvinfo : EIATTR_MIN_STACK_SIZE
	.align		4
.L_3:
        /*0018*/ 	.byte	0x04, 0x12
        /*001a*/ 	.short	(.L_5 - .L_4)
	.align		4
.L_4:
        /*001c*/ 	.word	index@(_Z12naive_kernelPfiiS_iS_)
        /*0020*/ 	.word	0x00000000
.L_5:


//--------------------- .nv.compat                --------------------------
	.section	.nv.compat,"",@"SHT_CUDA_COMPAT_INFO"
	.align	4
        /*0000*/ 	.byte	0x02, 0x09, 0x00, 0x00, 0x02, 0x02, 0x01, 0x00, 0x02, 0x05, 0x05, 0x00, 0x03, 0x07, 0x01, 0x01
        /*0010*/ 	.byte	0x02, 0x03, 0x00, 0x00, 0x02, 0x06, 0x01, 0x00, 0x04, 0x0b, 0x08, 0x00, 0x09, 0x00, 0x00, 0x00
        /*0020*/ 	.byte	0x00, 0x00, 0x00, 0x00


//--------------------- .nv.info._Z12naive_kernelPfiiS_iS_ --------------------------
	.section	.nv.info._Z12naive_kernelPfiiS_iS_,"",@"SHT_CUDA_INFO"
	.sectionflags	@""
	.align	4


	//----- nvinfo : EIATTR_CUDA_API_VERSION
	.align		4
        /*0000*/ 	.byte	0x04, 0x37
        /*0002*/ 	.short	(.L_7 - .L_6)
.L_6:
        /*0004*/ 	.word	0x00000082


	//----- nvinfo : EIATTR_KPARAM_INFO
	.align		4
.L_7:
        /*0008*/ 	.byte	0x04, 0x17
        /*000a*/ 	.short	(.L_9 - .L_8)
.L_8:
        /*000c*/ 	.word	0x00000000
        /*0010*/ 	.short	0x0005
        /*0012*/ 	.short	0x0020
        /*0014*/ 	.byte	0x00, 0xf5, 0x21, 0x00


	//----- nvinfo : EIATTR_KPARAM_INFO
	.align		4
.L_9:
        /*0018*/ 	.byte	0x04, 0x17
        /*001a*/ 	.short	(.L_11 - .L_10)
.L_10:
        /*001c*/ 	.word	0x00000000
        /*0020*/ 	.short	0x0004
        /*0022*/ 	.short	0x0018
        /*0024*/ 	.byte	0x00, 0xf0, 0x11, 0x00


	//----- nvinfo : EIATTR_KPARAM_INFO
	.align		4
.L_11:
        /*0028*/ 	.byte	0x04, 0x17
        /*002a*/ 	.short	(.L_13 - .L_12)
.L_12:
        /*002c*/ 	.word	0x00000000
        /*0030*/ 	.short	0x0003
        /*0032*/ 	.short	0x0010
        /*0034*/ 	.byte	0x00, 0xf5, 0x21, 0x00


	//----- nvinfo : EIATTR_KPARAM_INFO
	.align		4
.L_13:
        /*0038*/ 	.byte	0x04, 0x17
        /*003a*/ 	.short	(.L_15 - .L_14)
.L_14:
        /*003c*/ 	.word	0x00000000
        /*0040*/ 	.short	0x0002
        /*0042*/ 	.short	0x000c
        /*0044*/ 	.byte	0x00, 0xf0, 0x11, 0x00


	//----- nvinfo : EIATTR_KPARAM_INFO
	.align		4
.L_15:
        /*0048*/ 	.byte	0x04, 0x17
        /*004a*/ 	.short	(.L_17 - .L_16)
.L_16:
        /*004c*/ 	.word	0x00000000
        /*0050*/ 	.short	0x0001
        /*0052*/ 	.short	0x0008
        /*0054*/ 	.byte	0x00, 0xf0, 0x11, 0x00


	//----- nvinfo : EIATTR_KPARAM_INFO
	.align		4
.L_17:
        /*0058*/ 	.byte	0x04, 0x17
        /*005a*/ 	.short	(.L_19 - .L_18)
.L_18:
        /*005c*/ 	.word	0x00000000
        /*0060*/ 	.short	0x0000
        /*0062*/ 	.short	0x0000
        /*0064*/ 	.byte	0x00, 0xf5, 0x21, 0x00


	//----- nvinfo : EIATTR_SPARSE_MMA_MASK
	.align		4
.L_19:
        /*0068*/ 	.byte	0x03, 0x50
        /*006a*/ 	.short	0x0000


	//----- nvinfo : EIATTR_MAXREG_COUNT
	.align		4
        /*006c*/ 	.byte	0x03, 0x1b
        /*006e*/ 	.short	0x00ff


	//----- nvinfo : EIATTR_MERCURY_ISA_VERSION
	.align		4
        /*0070*/ 	.byte	0x03, 0x5f
        /*0072*/ 	.short	0x0101


	//----- nvinfo : EIATTR_VRC_CTA_INIT_COUNT
	.align		4
        /*0074*/ 	.byte	0x02, 0x4a
	.zero		1
	.zero		1


	//----- nvinfo : EIATTR_EXIT_INSTR_OFFSETS
	.align		4
        /*0078*/ 	.byte	0x04, 0x1c
        /*007a*/ 	.short	(.L_21 - .L_20)


	//   ....[0]....
.L_20:
        /*007c*/ 	.word	0x00000110


	//   ....[1]....
        /*0080*/ 	.word	0x000009b0


	//----- nvinfo : EIATTR_CBANK_PARAM_SIZE
	.align		4
.L_21:
        /*0084*/ 	.byte	0x03, 0x19
        /*0086*/ 	.short	0x0028


	//----- nvinfo : EIATTR_PARAM_CBANK
	.align		4
        /*0088*/ 	.byte	0x04, 0x0a
        /*008a*/ 	.short	(.L_23 - .L_22)
	.align		4
.L_22:
        /*008c*/ 	.word	index@(.nv.constant0._Z12naive_kernelPfiiS_iS_)
        /*0090*/ 	.short	0x0380
        /*0092*/ 	.short	0x0028


	//----- nvinfo : EIATTR_SW_WAR
	.align		4
.L_23:
        /*0094*/ 	.byte	0x04, 0x36
        /*0096*/ 	.short	(.L_25 - .L_24)
.L_24:
        /*0098*/ 	.word	0x00000008
.L_25:


//--------------------- .nv.callgraph             --------------------------
	.section	.nv.callgraph,"",@"SHT_CUDA_CALLGRAPH"
	.align	4
	.sectionentsize	8
	.align		4
        /*0000*/ 	.word	0x00000000
	.align		4
        /*0004*/ 	.word	0xffffffff
	.align		4
        /*0008*/ 	.word	0x00000000
	.align		4
        /*000c*/ 	.word	0xfffffffe
	.align		4
        /*0010*/ 	.word	0x00000000
	.align		4
        /*0014*/ 	.word	0xfffffffd
	.align		4
        /*0018*/ 	.word	0x00000000
	.align		4
        /*001c*/ 	.word	0xfffffffc


//--------------------- .text._Z12naive_kernelPfiiS_iS_ --------------------------
	.section	.text._Z12naive_kernelPfiiS_iS_,"ax",@progbits
	.align	128
        .global         _Z12naive_kernelPfiiS_iS_
        .type           _Z12naive_kernelPfiiS_iS_,@function
        .size           _Z12naive_kernelPfiiS_iS_,(.L_x_5 - _Z12naive_kernelPfiiS_iS_)
        .other          _Z12naive_kernelPfiiS_iS_,@"STO_CUDA_ENTRY STV_DEFAULT"
_Z12naive_kernelPfiiS_iS_:
.text._Z12naive_kernelPfiiS_iS_:
[----:B------:R-:W-:Y:S01]  /*0000*/  LDC R1, c[0x0][0x37c] ;  /* 0x0000df00ff017b82 */ /* 0x000fe20000000800 */
[----:B------:R-:W0:Y:S07]  /*0010*/  S2R R5, SR_TID.Y ;  /* 0x0000000000057919 */ /* 0x000e2e0000002200 */
[----:B------:R-:W1:Y:S01]  /*0020*/  LDC R3, c[0x0][0x360] ;  /* 0x0000d800ff037b82 */ /* 0x000e620000000800 */
[----:B------:R-:W2:Y:S01]  /*0030*/  LDCU.64 UR6, c[0x0][0x388] ;  /* 0x00007100ff0677ac */ /* 0x000ea20008000a00 */
[----:B------:R-:W1:Y:S06]  /*0040*/  S2R R2, SR_TID.X ;  /* 0x0000000000027919 */ /* 0x000e6c0000002100 */
[----:B------:R-:W0:Y:S08]  /*0050*/  S2UR UR5, SR_CTAID.Y ;  /* 0x00000000000579c3 */ /* 0x000e300000002600 */
[----:B------:R-:W0:Y:S08]  /*0060*/  LDC R0, c[0x0][0x364] ;  /* 0x0000d900ff007b82 */ /* 0x000e300000000800 */
[----:B------:R-:W2:Y:S08]  /*0070*/  LDC R7, c[0x0][0x398] ;  /* 0x0000e600ff077b82 */ /* 0x000eb00000000800 */
[----:B------:R-:W1:Y:S01]  /*0080*/  S2UR UR4, SR_CTAID.X ;  /* 0x00000000000479c3 */ /* 0x000e620000002500 */
[----:B0-----:R-:W-:Y:S01]  /*0090*/  IMAD R0, R0, UR5, R5 ;  /* 0x0000000500007c24 */ /* 0x001fe2000f8e0205 */
[----:B--2---:R-:W-:-:S02]  /*00a0*/  IADD3 R5, PT, PT, -R7, UR6, RZ ;  /* 0x0000000607057c10 */ /* 0x004fc4000fffe1ff */
[----:B------:R-:W-:Y:S02]  /*00b0*/  IADD3 R4, PT, PT, -R7, UR7, RZ ;  /* 0x0000000707047c10 */ /* 0x000fe4000fffe1ff */
[----:B------:R-:W-:Y:S01]  /*00c0*/  ISETP.GE.U32.AND P0, PT, R0, R5, PT ;  /* 0x000000050000720c */ /* 0x000fe20003f06070 */
[----:B-1----:R-:W-:-:S05]  /*00d0*/  IMAD R3, R3, UR4, R2 ;  /* 0x0000000403037c24 */ /* 0x002fca000f8e0202 */
[C---:B------:R-:W-:Y:S02]  /*00e0*/  VIMNMX.U32 R2, PT, PT, R3.reuse, R0, PT ;  /* 0x0000000003027248 */ /* 0x040fe40003fe0000 */
[----:B------:R-:W-:-:S04]  /*00f0*/  ISETP.GE.U32.OR P0, PT, R3, R4, P0 ;  /* 0x000000040300720c */ /* 0x000fc80000706470 */
[----:B------:R-:W-:-:S13]  /*0100*/  ISETP.LT.U32.OR P0, PT, R2, R7, P0 ;  /* 0x000000070200720c */ /* 0x000fda0000701470 */
[----:B------:R-:W-:Y:S05]  /*0110*/  @P0 EXIT ;  /* 0x000000000000094d */ /* 0x000fea0003800000 */
[----:B------:R-:W-:Y:S01]  /*0120*/  IADD3 R4, PT, PT, R0, -R7, RZ ;  /* 0x8000000700047210 */ /* 0x000fe20007ffe0ff */
[----:B------:R-:W-:Y:S01]  /*0130*/  HFMA2 R22, -RZ, RZ, 0, 0 ;  /* 0x00000000ff167431 */ /* 0x000fe200000001ff */
[C---:B------:R-:W-:Y:S01]  /*0140*/  SHF.L.U32 R2, R7.reuse, 0x1, RZ ;  /* 0x0000000107027819 */ /* 0x040fe200000006ff */
[----:B------:R-:W0:Y:S01]  /*0150*/  LDCU.64 UR4, c[0x0][0x358] ;  /* 0x00006b00ff0477ac */ /* 0x000e220008000a00 */
[C---:B------:R-:W-:Y:S01]  /*0160*/  IADD3 R5, PT, PT, -R7.reuse, RZ, RZ ;  /* 0x000000ff07057210 */ /* 0x040fe20007ffe1ff */
[----:B------:R-:W-:Y:S01]  /*0170*/  IMAD R4, R4, UR7, R3 ;  /* 0x0000000704047c24 */ /* 0x000fe2000f8e0203 */
[----:B------:R-:W-:Y:S02]  /*0180*/  LEA R6, R7, 0x8, 0x4 ;  /* 0x0000000807067811 */ /* 0x000fe400078e20ff */
[----:B------:R-:W-:Y:S02]  /*0190*/  IADD3 R8, PT, PT, R2, 0x1, RZ ;  /* 0x0000000102087810 */ /* 0x000fe40007ffe0ff */
[----:B------:R-:W-:-:S07]  /*01a0*/  MOV R10, R5 ;  /* 0x00000005000a7202 */ /* 0x000fce0000000f00 */
.L_x_3:
[----:B------:R-:W1:Y:S01]  /*01b0*/  LDC R12, c[0x0][0x398] ;  /* 0x0000e600ff0c7b82 */ /* 0x000e620000000800 */
[C---:B------:R-:W-:Y:S02]  /*01c0*/  ISETP.GE.U32.AND P1, PT, R2.reuse, 0x7, PT ;  /* 0x000000070200780c */ /* 0x040fe40003f26070 */
[----:B------:R-:W-:-:S04]  /*01d0*/  LOP3.LUT R7, R2, 0x6, RZ, 0xc0, !PT ;  /* 0x0000000602077812 */ /* 0x000fc800078ec0ff */
[----:B------:R-:W-:Y:S02]  /*01e0*/  ISETP.GE.U32.AND P0, PT, R7, 0x3, PT ;  /* 0x000000030700780c */ /* 0x000fe40003f06070 */
[----:B------:R-:W-:Y:S02]  /*01f0*/  MOV R7, R5 ;  /* 0x0000000500077202 */ /* 0x000fe40000000f00 */
[----:B-1----:R-:W-:-:S03]  /*0200*/  IADD3 R11, PT, PT, R10, R12, RZ ;  /* 0x0000000c0a0b7210 */ /* 0x002fc60007ffe0ff */
[----:B------:R-:W-:Y:S06]  /*0210*/  @!P1 BRA `(.L_x_0) ;  /* 0x0000000000d89947 */ /* 0x000fec0003800000 */
[----:B------:R-:W-:Y:S02]  /*0220*/  LOP3.LUT R24, R8, 0xfffffff8, RZ, 0xc0, !PT ;  /* 0xfffffff808187812 */ /* 0x000fe400078ec0ff */
[----:B------:R-:W-:Y:S02]  /*0230*/  IADD3 R13, PT, PT, R4, R10, RZ ;  /* 0x0000000a040d7210 */ /* 0x000fe40007ffe0ff */
[----:B------:R-:W-:Y:S02]  /*0240*/  MOV R9, R11 ;  /* 0x0000000b00097202 */ /* 0x000fe40000000f00 */
[----:B------:R-:W-:Y:S02]  /*0250*/  MOV R7, R5 ;  /* 0x0000000500077202 */ /* 0x000fe40000000f00 */
[----:B------:R-:W-:-:S07]  /*0260*/  IADD3 R24, PT, PT, -R24, RZ, RZ ;  /* 0x000000ff18187210 */ /* 0x000fce0007ffe1ff */
.L_x_1:
[----:B------:R-:W1:Y:S08]  /*0270*/  LDC.64 R28, c[0x0][0x380] ;  /* 0x0000e000ff1c7b82 */ /* 0x000e700000000a00 */
[----:B------:R-:W2:Y:S08]  /*0280*/  LDC.64 R14, c[0x0][0x390] ;  /* 0x0000e400ff0e7b82 */ /* 0x000eb00000000a00 */
[----:B------:R-:W3:Y:S01]  /*0290*/  LDC R25, c[0x0][0x38c] ;  /* 0x0000e300ff197b82 */ /* 0x000ee20000000800 */
[----:B-1----:R-:W-:-:S05]  /*02a0*/  IMAD.WIDE R28, R13, 0x4, R28 ;  /* 0x000000040d1c7825 */ /* 0x002fca00078e021c */
[----:B0-----:R-:W4:Y:S01]  /*02b0*/  LDG.E R23, desc[UR4][R28.64] ;  /* 0x000000041c177981 */ /* 0x001f22000c1e1900 */
[----:B--2---:R-:W-:-:S05]  /*02c0*/  IMAD.WIDE R14, R9, 0x4, R14 ;  /* 0x00000004090e7825 */ /* 0x004fca00078e020e */
[----:B------:R0:W4:Y:S01]  /*02d0*/  LDG.E R26, desc[UR4][R14.64] ;  /* 0x000000040e1a7981 */ /* 0x000122000c1e1900 */
[----:B---3--:R-:W-:-:S05]  /*02e0*/  IMAD.WIDE R20, R25, 0x4, R28 ;  /* 0x0000000419147825 */ /* 0x008fca00078e021c */
[----:B------:R1:W2:Y:S01]  /*02f0*/  LDG.E R19, desc[UR4][R20.64] ;  /* 0x0000000414137981 */ /* 0x0002a2000c1e1900 */
[----:B0-----:R-:W-:-:S05]  /*0300*/  IMAD.WIDE R14, R8, 0x4, R14 ;  /* 0x00000004080e7825 */ /* 0x001fca00078e020e */
[----:B------:R0:W2:Y:S01]  /*0310*/  LDG.E R18, desc[UR4][R14.64] ;  /* 0x000000040e127981 */ /* 0x0000a2000c1e1900 */
[----:B------:R-:W-:-:S04]  /*0320*/  IMAD.WIDE R16, R8, 0x4, R14 ;  /* 0x0000000408107825 */ /* 0x000fc800078e020e */
[----:B-1----:R-:W-:-:S05]  /*0330*/  IMAD.WIDE R20, R25, 0x4, R20 ;  /* 0x0000000419147825 */ /* 0x002fca00078e0214 */
[----:B------:R-:W3:Y:S01]  /*0340*/  LDG.E R27, desc[UR4][R20.64] ;  /* 0x00000004141b7981 */ /* 0x000ee2000c1e1900 */
[----:B0-----:R-:W-:-:S05]  /*0350*/  IMAD.WIDE R14, R25, 0x4, R20 ;  /* 0x00000004190e7825 */ /* 0x001fca00078e0214 */
[----:B------:R-:W5:Y:S01]  /*0360*/  LDG.E R29, desc[UR4][R14.64] ;  /* 0x000000040e1d7981 */ /* 0x000f62000c1e1900 */
[----:B----4-:R-:W-:-:S03]  /*0370*/  FFMA R22, R23, R26, R22 ;  /* 0x0000001a17167223 */ /* 0x010fc60000000016 */
[----:B------:R0:W3:Y:S02]  /*0380*/  LDG.E R26, desc[UR4][R16.64] ;  /* 0x00000004101a7981 */ /* 0x0000e4000c1e1900 */
[----:B0-----:R-:W-:-:S05]  /*0390*/  IMAD.WIDE R16, R8, 0x4, R16 ;  /* 0x0000000408107825 */ /* 0x001fca00078e0210 */
[----:B------:R0:W5:Y:S01]  /*03a0*/  LDG.E R28, desc[UR4][R16.64] ;  /* 0x00000004101c7981 */ /* 0x000162000c1e1900 */
[----:B--2---:R-:W-:Y:S01]  /*03b0*/  FFMA R20, R19, R18, R22 ;  /* 0x0000001213147223 */ /* 0x004fe20000000016 */
[----:B------:R-:W-:-:S04]  /*03c0*/  IMAD.WIDE R18, R8, 0x4, R16 ;  /* 0x0000000408127825 */ /* 0x000fc800078e0210 */
[----:B------:R-:W-:-:S04]  /*03d0*/  IMAD.WIDE R22, R25, 0x4, R14 ;  /* 0x0000000419167825 */ /* 0x000fc800078e020e */
[----:B------:R-:W-:Y:S02]  /*03e0*/  IMAD.WIDE R14, R25, 0x4, R22 ;  /* 0x00000004190e7825 */ /* 0x000fe400078e0216 */
[----:B------:R5:W2:Y:S02]  /*03f0*/  LDG.E R23, desc[UR4][R22.64] ;  /* 0x0000000416177981 */ /* 0x000aa4000c1e1900 */
[----:B---3--:R-:W-:Y:S01]  /*0400*/  FFMA R20, R27, R26, R20 ;  /* 0x0000001a1b147223 */ /* 0x008fe20000000014 */
[C---:B------:R-:W-:Y:S02]  /*0410*/  IMAD.WIDE R26, R8.reuse, 0x4, R18 ;  /* 0x00000004081a7825 */ /* 0x040fe400078e0212 */
[----:B------:R-:W2:Y:S02]  /*0420*/  LDG.E R18, desc[UR4][R18.64] ;  /* 0x0000000412127981 */ /* 0x000ea4000c1e1900 */
[----:B0-----:R-:W-:Y:S02]  /*0430*/  IMAD.WIDE R16, R8, 0x4, R26 ;  /* 0x0000000408107825 */ /* 0x001fe400078e021a */
[----:B------:R-:W3:Y:S02]  /*0440*/  LDG.E R26, desc[UR4][R26.64] ;  /* 0x000000041a1a7981 */ /* 0x000ee4000c1e1900 */
[----:B-----5:R-:W-:Y:S01]  /*0450*/  FFMA R22, R29, R28, R20 ;  /* 0x0000001c1d167223 */ /* 0x020fe20000000014 */
[----:B------:R-:W-:-:S02]  /*0460*/  IMAD.WIDE R20, R25, 0x4, R14 ;  /* 0x0000000419147825 */ /* 0x000fc400078e020e */
[----:B------:R-:W3:Y:S02]  /*0470*/  LDG.E R15, desc[UR4][R14.64] ;  /* 0x000000040e0f7981 */ /* 0x000ee4000c1e1900 */
[----:B------:R-:W-:-:S06]  /*0480*/  IMAD.WIDE R28, R8, 0x4, R16 ;  /* 0x00000004081c7825 */ /* 0x000fcc00078e0210 */
[----:B------:R-:W4:Y:S04]  /*0490*/  LDG.E R28, desc[UR4][R28.64] ;  /* 0x000000041c1c7981 */ /* 0x000f28000c1e1900 */
[----:B------:R-:W5:Y:S04]  /*04a0*/  LDG.E R14, desc[UR4][R16.64] ;  /* 0x00000004100e7981 */ /* 0x000f68000c1e1900 */
[----:B------:R0:W5:Y:S02]  /*04b0*/  LDG.E R17, desc[UR4][R20.64] ;  /* 0x0000000414117981 */ /* 0x000164000c1e1900 */
[----:B0-----:R-:W-:-:S05]  /*04c0*/  IMAD.WIDE R20, R25, 0x4, R20 ;  /* 0x0000000419147825 */ /* 0x001fca00078e0214 */
[----:B------:R-:W4:Y:S01]  /*04d0*/  LDG.E R19, desc[UR4][R20.64] ;  /* 0x0000000414137981 */ /* 0x000f22000c1e1900 */
[----:B------:R-:W-:-:S04]  /*04e0*/  IADD3 R24, PT, PT, R24, 0x8, RZ ;  /* 0x0000000818187810 */ /* 0x000fc80007ffe0ff */
[----:B------:R-:W-:Y:S02]  /*04f0*/  ISETP.NE.AND P1, PT, R24, RZ, PT ;  /* 0x000000ff1800720c */ /* 0x000fe40003f25270 */
[----:B------:R-:W-:Y:S02]  /*0500*/  LEA R13, R25, R13, 0x3 ;  /* 0x0000000d190d7211 */ /* 0x000fe400078e18ff */
[----:B------:R-:W-:Y:S02]  /*0510*/  IADD3 R7, PT, PT, R7, 0x8, RZ ;  /* 0x0000000807077810 */ /* 0x000fe40007ffe0ff */
[----:B------:R-:W-:Y:S01]  /*0520*/  IADD3 R9, PT, PT, R6, R9, RZ ;  /* 0x0000000906097210 */ /* 0x000fe20007ffe0ff */
[----:B--2---:R-:W-:-:S04]  /*0530*/  FFMA R18, R23, R18, R22 ;  /* 0x0000001217127223 */ /* 0x004fc80000000016 */
[----:B---3--:R-:W-:-:S04]  /*0540*/  FFMA R18, R15, R26, R18 ;  /* 0x0000001a0f127223 */ /* 0x008fc80000000012 */
[----:B-----5:R-:W-:-:S04]  /*0550*/  FFMA R18, R17, R14, R18 ;  /* 0x0000000e11127223 */ /* 0x020fc80000000012 */
[----:B----4-:R-:W-:Y:S01]  /*0560*/  FFMA R22, R19, R28, R18 ;  /* 0x0000001c13167223 */ /* 0x010fe20000000012 */
[----:B------:R-:W-:Y:S06]  /*0570*/  @P1 BRA `(.L_x_1) ;  /* 0xfffffffc003c1947 */ /* 0x000fec000383ffff */
.L_x_0:
[----:B------:R-:W-:Y:S05]  /*0580*/  @!P0 BRA `(.L_x_2) ;  /* 0x0000000000748947 */ /* 0x000fea0003800000 */
[----:B------:R-:W1:Y:S01]  /*0590*/  LDC R9, c[0x0][0x38c] ;  /* 0x0000e300ff097b82 */ /* 0x000e620000000800 */
[----:B------:R-:W-:Y:S02]  /*05a0*/  IADD3 R15, PT, PT, R7, R12, RZ ;  /* 0x0000000c070f7210 */ /* 0x000fe40007ffe0ff */
[----:B------:R-:W-:Y:S02]  /*05b0*/  IADD3 R14, PT, PT, R0, R7, RZ ;  /* 0x00000007000e7210 */ /* 0x000fe40007ffe0ff */
[----:B------:R-:W-:Y:S01]  /*05c0*/  IADD3 R13, PT, PT, R3, R10, RZ ;  /* 0x0000000a030d7210 */ /* 0x000fe20007ffe0ff */
[----:B------:R-:W-:Y:S02]  /*05d0*/  IMAD R15, R8, R15, R11 ;  /* 0x0000000f080f7224 */ /* 0x000fe400078e020b */
[----:B------:R-:W2:Y:S08]  /*05e0*/  LDC.64 R24, c[0x0][0x390] ;  /* 0x0000e400ff187b82 */ /* 0x000eb00000000a00 */
[----:B------:R-:W3:Y:S01]  /*05f0*/  LDC.64 R26, c[0x0][0x380] ;  /* 0x0000e000ff1a7b82 */ /* 0x000ee20000000a00 */
[----:B-1----:R-:W-:-:S02]  /*0600*/  IMAD R13, R14, R9, R13 ;  /* 0x000000090e0d7224 */ /* 0x002fc400078e020d */
[----:B--2---:R-:W-:-:S04]  /*0610*/  IMAD.WIDE R24, R15, 0x4, R24 ;  /* 0x000000040f187825 */ /* 0x004fc800078e0218 */
[----:B------:R-:W-:Y:S02]  /*0620*/  IMAD.WIDE R18, R8, 0x4, R24 ;  /* 0x0000000408127825 */ /* 0x000fe400078e0218 */
[----:B0-----:R-:W2:Y:S02]  /*0630*/  LDG.E R24, desc[UR4][R24.64] ;  /* 0x0000000418187981 */ /* 0x001ea4000c1e1900 */
[----:B---3--:R-:W-:-:S04]  /*0640*/  IMAD.WIDE R26, R13, 0x4, R26 ;  /* 0x000000040d1a7825 */ /* 0x008fc800078e021a */
[C---:B------:R-:W-:Y:S02]  /*0650*/  IMAD.WIDE R20, R9.reuse, 0x4, R26 ;  /* 0x0000000409147825 */ /* 0x040fe400078e021a */
[----:B------:R-:W2:Y:S02]  /*0660*/  LDG.E R27, desc[UR4][R26.64] ;  /* 0x000000041a1b7981 */ /* 0x000ea4000c1e1900 */
[C---:B------:R-:W-:Y:S02]  /*0670*/  IMAD.WIDE R16, R8.reuse, 0x4, R18 ;  /* 0x0000000408107825 */ /* 0x040fe400078e0212 */
[----:B------:R-:W3:Y:S02]  /*0680*/  LDG.E R19, desc[UR4][R18.64] ;  /* 0x0000000412137981 */ /* 0x000ee4000c1e1900 */
[----:B------:R-:W-:Y:S02]  /*0690*/  IMAD.WIDE R14, R9, 0x4, R20 ;  /* 0x00000004090e7825 */ /* 0x000fe400078e0214 */
[----:B------:R-:W3:Y:S02]  /*06a0*/  LDG.E R20, desc[UR4][R20.64] ;  /* 0x0000000414147981 */ /* 0x000ee4000c1e1900 */
[----:B------:R-:W-:-:S02]  /*06b0*/  IMAD.WIDE R28, R8, 0x4, R16 ;  /* 0x00000004081c7825 */ /* 0x000fc400078e0210 */
[----:B------:R0:W4:Y:S04]  /*06c0*/  LDG.E R13, desc[UR4][R14.64] ;  /* 0x000000040e0d7981 */ /* 0x000128000c1e1900 */
[----:B------:R-:W4:Y:S04]  /*06d0*/  LDG.E R16, desc[UR4][R16.64] ;  /* 0x0000000410107981 */ /* 0x000f28000c1e1900 */
[----:B------:R-:W5:Y:S01]  /*06e0*/  LDG.E R28, desc[UR4][R28.64] ;  /* 0x000000041c1c7981 */ /* 0x000f62000c1e1900 */
[----:B0-----:R-:W-:-:S05]  /*06f0*/  IMAD.WIDE R14, R9, 0x4, R14 ;  /* 0x00000004090e7825 */ /* 0x001fca00078e020e */
[----:B------:R-:W5:Y:S01]  /*0700*/  LDG.E R9, desc[UR4][R14.64] ;  /* 0x000000040e097981 */ /* 0x000f62000c1e1900 */
[----:B------:R-:W-:Y:S01]  /*0710*/  IADD3 R7, PT, PT, R7, 0x4, RZ ;  /* 0x0000000407077810 */ /* 0x000fe20007ffe0ff */
[----:B--2---:R-:W-:-:S04]  /*0720*/  FFMA R27, R27, R24, R22 ;  /* 0x000000181b1b7223 */ /* 0x004fc80000000016 */
[----:B---3--:R-:W-:-:S04]  /*0730*/  FFMA R22, R20, R19, R27 ;  /* 0x0000001314167223 */ /* 0x008fc8000000001b */
[----:B----4-:R-:W-:-:S04]  /*0740*/  FFMA R22, R13, R16, R22 ;  /* 0x000000100d167223 */ /* 0x010fc80000000016 */
[----:B-----5:R-:W-:-:S07]  /*0750*/  FFMA R22, R9, R28, R22 ;  /* 0x0000001c09167223 */ /* 0x020fce0000000016 */
.L_x_2:
[----:B------:R-:W1:Y:S01]  /*0760*/  LDC R9, c[0x0][0x38c] ;  /* 0x0000e300ff097b82 */ /* 0x000e620000000800 */
[----:B------:R-:W-:Y:S02]  /*0770*/  LOP3.LUT R13, R12, 0x1, RZ, 0xc0, !PT ;  /* 0x000000010c0d7812 */ /* 0x000fe400078ec0ff */
[----:B------:R-:W-:Y:S02]  /*0780*/  IADD3 R26, PT, PT, R3, R10, RZ ;  /* 0x0000000a031a7210 */ /* 0x000fe40007ffe0ff */
[----:B------:R-:W-:-:S03]  /*0790*/  ISETP.NE.U32.AND P0, PT, R13, 0x1, PT ;  /* 0x000000010d00780c */ /* 0x000fc60003f05070 */
[----:B------:R-:W2:Y:S08]  /*07a0*/  LDC.64 R16, c[0x0][0x380] ;  /* 0x0000e000ff107b82 */ /* 0x000eb00000000a00 */
[----:B------:R-:W3:Y:S02]  /*07b0*/  LDC.64 R14, c[0x0][0x390] ;  /* 0x0000e400ff0e7b82 */ /* 0x000ee40000000a00 */
[----:B------:R-:W-:-:S02]  /*07c0*/  @!P0 IADD3 R19, PT, PT, R0, R7, RZ ;  /* 0x0000000700138210 */ /* 0x000fc40007ffe0ff */
[CC--:B------:R-:W-:Y:S02]  /*07d0*/  @!P0 IADD3 R13, PT, PT, R7.reuse, R12.reuse, RZ ;  /* 0x0000000c070d8210 */ /* 0x0c0fe40007ffe0ff */
[----:B------:R-:W-:Y:S01]  /*07e0*/  @!P0 IADD3 R7, PT, PT, R7, 0x2, RZ ;  /* 0x0000000207078810 */ /* 0x000fe20007ffe0ff */
[----:B-1----:R-:W-:Y:S02]  /*07f0*/  @!P0 IMAD R19, R19, R9, R26 ;  /* 0x0000000913138224 */ /* 0x002fe400078e021a */
[----:B------:R-:W-:Y:S01]  /*0800*/  @!P0 IMAD R21, R8, R13, R11 ;  /* 0x0000000d08158224 */ /* 0x000fe200078e020b */
[----:B------:R-:W-:Y:S02]  /*0810*/  IADD3 R13, PT, PT, R7, R12, RZ ;  /* 0x0000000c070d7210 */ /* 0x000fe40007ffe0ff */
[----:B------:R-:W-:Y:S01]  /*0820*/  IADD3 R7, PT, PT, R0, R7, RZ ;  /* 0x0000000700077210 */ /* 0x000fe20007ffe0ff */
[----:B--2---:R-:W-:-:S04]  /*0830*/  @!P0 IMAD.WIDE R18, R19, 0x4, R16 ;  /* 0x0000000413128825 */ /* 0x004fc800078e0210 */
[----:B------:R-:W-:Y:S02]  /*0840*/  IMAD R7, R7, R9, R26 ;  /* 0x0000000907077224 */ /* 0x000fe400078e021a */
[----:B------:R-:W-:Y:S02]  /*0850*/  IMAD R11, R8, R13, R11 ;  /* 0x0000000d080b7224 */ /* 0x000fe400078e020b */
[----:B---3--:R-:W-:-:S04]  /*0860*/  @!P0 IMAD.WIDE R20, R21, 0x4, R14 ;  /* 0x0000000415148825 */ /* 0x008fc800078e020e */
[----:B------:R-:W-:Y:S02]  /*0870*/  @!P0 IMAD.WIDE R24, R9, 0x4, R18 ;  /* 0x0000000409188825 */ /* 0x000fe400078e0212 */
[----:B0-----:R-:W2:Y:S02]  /*0880*/  @!P0 LDG.E R19, desc[UR4][R18.64] ;  /* 0x0000000412138981 */ /* 0x001ea4000c1e1900 */
[----:B------:R-:W-:Y:S02]  /*0890*/  @!P0 IMAD.WIDE R26, R8, 0x4, R20 ;  /* 0x00000004081a8825 */ /* 0x000fe400078e0214 */
[----:B------:R-:W2:Y:S02]  /*08a0*/  @!P0 LDG.E R21, desc[UR4][R20.64] ;  /* 0x0000000414158981 */ /* 0x000ea4000c1e1900 */
[----:B------:R-:W-:Y:S02]  /*08b0*/  IMAD.WIDE R16, R7, 0x4, R16 ;  /* 0x0000000407107825 */ /* 0x000fe400078e0210 */
[----:B------:R-:W3:Y:S02]  /*08c0*/  @!P0 LDG.E R24, desc[UR4][R24.64] ;  /* 0x0000000418188981 */ /* 0x000ee4000c1e1900 */
[----:B------:R-:W-:-:S02]  /*08d0*/  IMAD.WIDE R14, R11, 0x4, R14 ;  /* 0x000000040b0e7825 */ /* 0x000fc400078e020e */
[----:B------:R-:W3:Y:S04]  /*08e0*/  @!P0 LDG.E R26, desc[UR4][R26.64] ;  /* 0x000000041a1a8981 */ /* 0x000ee8000c1e1900 */
[----:B------:R-:W4:Y:S04]  /*08f0*/  LDG.E R17, desc[UR4][R16.64] ;  /* 0x0000000410117981 */ /* 0x000f28000c1e1900 */
[----:B------:R-:W4:Y:S01]  /*0900*/  LDG.E R14, desc[UR4][R14.64] ;  /* 0x000000040e0e7981 */ /* 0x000f22000c1e1900 */
[C---:B------:R-:W-:Y:S02]  /*0910*/  ISETP.NE.AND P1, PT, R10.reuse, R12, PT ;  /* 0x0000000c0a00720c */ /* 0x040fe40003f25270 */
[----:B------:R-:W-:Y:S01]  /*0920*/  IADD3 R10, PT, PT, R10, 0x1, RZ ;  /* 0x000000010a0a7810 */ /* 0x000fe20007ffe0ff */
[----:B--2---:R-:W-:-:S04]  /*0930*/  @!P0 FFMA R7, R21, R19, R22 ;  /* 0x0000001315078223 */ /* 0x004fc80000000016 */
[----:B---3--:R-:W-:-:S04]  /*0940*/  @!P0 FFMA R22, R26, R24, R7 ;  /* 0x000000181a168223 */ /* 0x008fc80000000007 */
[----:B----4-:R-:W-:Y:S02]  /*0950*/  FFMA R22, R17, R14, R22 ;  /* 0x0000000e11167223 */ /* 0x010fe40000000016 */
[----:B------:R-:W-:Y:S05]  /*0960*/  @P1 BRA `(.L_x_3) ;  /* 0xfffffff800101947 */ /* 0x000fea000383ffff */
[----:B------:R-:W0:Y:S01]  /*0970*/  LDC.64 R4, c[0x0][0x3a0] ;  /* 0x0000e800ff047b82 */ /* 0x000e220000000a00 */
[----:B------:R-:W-:-:S04]  /*0980*/  IMAD R3, R0, R9, R3 ;  /* 0x0000000900037224 */ /* 0x000fc800078e0203 */
[----:B0-----:R-:W-:-:S05]  /*0990*/  IMAD.WIDE.U32 R2, R3, 0x4, R4 ;  /* 0x0000000403027825 */ /* 0x001fca00078e0004 */
[----:B------:R-:W-:Y:S01]  /*09a0*/  STG.E desc[UR4][R2.64], R22 ;  /* 0x0000001602007986 */ /* 0x000fe2000c101904 */
[----:B------:R-:W-:Y:S05]  /*09b0*/  EXIT ;  /* 0x000000000000794d */ /* 0x000fea0003800000 */
.L_x_4:
[----:B------:R-:W-:-:S00]  /*09c0*/  BRA `(.L_x_4) ;  /* 0xfffffffc00fc7947 */ /* 0x000fc0000383ffff */
[----:B------:R-:W-:-:S00]  /*09d0*/  NOP ;  /* 0x0000000000007918 */ /* 0x000fc00000000000 */
        /* <DEDUP_REMOVED lines=10> */
.L_x_5:


//--------------------- .nv.shared.reserved.0     --------------------------
	.section	.nv.shared.reserved.0,"aw",@nobits
	.weak		__nv_reservedSMEM_offset_0_alias
	.size		__nv_reservedSMEM_offset_0_alias, 0, 64
	.other		__nv_reservedSMEM_offset_0_alias,@"STO_CUDA_RESERVED_SHARED STV_DEFAULT"
__nv_reservedSMEM_offset_0_alias:
	.zero		0
	.zero		64


//--------------------- .nv.constant0._Z12naive_kernelPfiiS_iS_ --------------------------
	.section	.nv.constant0._Z12naive_kernelPfiiS_iS_,"a",@progbits
	.sectionflags	@""
	.align	4
.nv.constant0._Z12naive_kernelPfiiS_iS_:
	.zero		936


//--------------------- SYMBOLS --------------------------

	.type		.nv.reservedSmem.offset0,@object
	.size		.nv.reservedSmem.offset0,0x4
